//
// Generated by NVIDIA NVVM Compiler
//
// Compiler Build ID: CL-36424714
// Cuda compilation tools, release 13.0, V13.0.88
// Based on NVVM 20.0.0
//

.version 9.0
.target sm_100
.address_size 64

	// .globl	_Z18calculate_distancePiS_
.extern .func  (.param .b32 func_retval0) vprintf
(
	.param .b64 vprintf_param_0,
	.param .b64 vprintf_param_1
)
;
.global .align 1 .b8 $str[36] = {10, 120, 49, 32, 61, 32, 37, 100, 44, 32, 121, 49, 32, 61, 32, 37, 100, 44, 32, 120, 50, 32, 61, 32, 37, 100, 44, 32, 121, 50, 32, 61, 32, 37, 100};
.global .align 1 .b8 $str$1[15] = {10, 100, 105, 115, 116, 97, 110, 99, 101, 32, 61, 32, 37, 102};

.visible .entry _Z18calculate_distancePiS_(
	.param .u64 .ptr .align 1 _Z18calculate_distancePiS__param_0,
	.param .u64 .ptr .align 1 _Z18calculate_distancePiS__param_1
)
{
	.local .align 16 .b8 	__local_depot0[16];
	.reg .b64 	%SP;
	.reg .b64 	%SPL;
	.reg .pred 	%p<4>;
	.reg .b16 	%rs<5>;
	.reg .b32 	%r<26>;
	.reg .b32 	%f<5>;
	.reg .b64 	%rd<17>;
	.reg .b64 	%fd<2>;

	mov.u64 	%SPL, __local_depot0;
	cvta.local.u64 	%SP, %SPL;
	ld.param.u64 	%rd1, [_Z18calculate_distancePiS__param_0];
	ld.param.u64 	%rd2, [_Z18calculate_distancePiS__param_1];
	mov.u32 	%r3, %ctaid.x;
	mul.lo.s32 	%r4, %r3, 30;
	mov.u32 	%r5, %tid.x;
	add.s32 	%r6, %r4, %r5;
	mul.hi.u32 	%r7, %r6, -858993459;
	shr.u32 	%r1, %r7, 2;
	cvt.u16.u32 	%rs1, %r5;
	mul.hi.u16 	%rs2, %rs1, 13108;
	mul.lo.s16 	%rs3, %rs2, 5;
	sub.s16 	%rs4, %rs1, %rs3;
	cvt.u32.u16 	%r8, %rs4;
	add.s32 	%r9, %r4, %r8;
	mul.hi.u32 	%r10, %r9, -858993459;
	shr.u32 	%r11, %r10, 2;
	mul.lo.s32 	%r12, %r11, 5;
	sub.s32 	%r2, %r9, %r12;
	add.s32 	%r13, %r2, %r1;
	setp.gt.u32 	%p1, %r6, 24;
	setp.gt.u32 	%p2, %r13, 3;
	or.pred  	%p3, %p1, %p2;
	@%p3 bra 	$L__BB0_2;
	add.u64 	%rd3, %SP, 0;
	add.u64 	%rd4, %SPL, 0;
	cvta.to.global.u64 	%rd5, %rd1;
	cvta.to.global.u64 	%rd6, %rd2;
	mul.wide.u32 	%rd7, %r1, 4;
	add.s64 	%rd8, %rd5, %rd7;
	ld.global.u32 	%r15, [%rd8];
	add.s64 	%rd9, %rd6, %rd7;
	ld.global.u32 	%r16, [%rd9];
	mul.wide.s32 	%rd10, %r2, 4;
	add.s64 	%rd11, %rd8, %rd10;
	ld.global.u32 	%r17, [%rd11+4];
	add.s64 	%rd12, %rd9, %rd10;
	ld.global.u32 	%r18, [%rd12+4];
	st.local.v4.u32 	[%rd4], {%r15, %r16, %r17, %r18};
	mov.u64 	%rd13, $str;
	cvta.global.u64 	%rd14, %rd13;
	{ // callseq 0, 0
	.param .b64 param0;
	st.param.b64 	[param0], %rd14;
	.param .b64 param1;
	st.param.b64 	[param1], %rd3;
	.param .b32 retval0;
	call.uni (retval0), 
	vprintf, 
	(
	param0, 
	param1
	);
	ld.param.b32 	%r19, [retval0];
	} // callseq 0
	sub.s32 	%r21, %r17, %r15;
	cvt.rn.f32.s32 	%f1, %r21;
	sub.s32 	%r22, %r18, %r16;
	mul.lo.s32 	%r23, %r22, %r22;
	cvt.rn.f32.u32 	%f2, %r23;
	fma.rn.f32 	%f3, %f1, %f1, %f2;
	sqrt.rn.f32 	%f4, %f3;
	cvt.f64.f32 	%fd1, %f4;
	st.local.f64 	[%rd4], %fd1;
	mov.u64 	%rd15, $str$1;
	cvta.global.u64 	%rd16, %rd15;
	{ // callseq 1, 0
	.param .b64 param0;
	st.param.b64 	[param0], %rd16;
	.param .b64 param1;
	st.param.b64 	[param1], %rd3;
	.param .b32 retval0;
	call.uni (retval0), 
	vprintf, 
	(
	param0, 
	param1
	);
	ld.param.b32 	%r24, [retval0];
	} // callseq 1
$L__BB0_2:
	ret;

}


// ===== COMPILED SASS (sm_100) =====

	.target	sm_100

	.elftype	@"ET_EXEC"


//--------------------- .note.nv.tkinfo           --------------------------
	.section	.note.nv.tkinfo,"",@"SHT_NOTE"
	.sectionflags	@"SHF_NOTE_NV_TKINFO"
	.tkinfo
        /*0018*/ 	.word	0x00000002
        /*0030*/ 	.string	""
        /*0030*/ 	.string	"ptxas"
        /*0030*/ 	.string	"Cuda compilation tools, release 13.0, V13.0.88"
        /*0030*/ 	.string	"Build cuda_13.0.r13.0/compiler.36424714_0"
        /*0030*/ 	.string	"-arch sm_100 -m 64 "



//--------------------- .note.nv.cuinfo           --------------------------
	.section	.note.nv.cuinfo,"",@"SHT_NOTE"
	.sectionflags	@"SHF_NOTE_NV_CUINFO"
        /*0018*/ 	.short	0x0002
        /*001a*/ 	.short	0x0064
        /*001c*/ 	.short	0x0082
	.zero		2


//--------------------- .nv.info                  --------------------------
	.section	.nv.info,"",@"SHT_CUDA_INFO"
	.align	4


	//----- nvinfo : EIATTR_REGCOUNT
	.align		4
        /*0000*/ 	.byte	0x04, 0x2f
        /*0002*/ 	.short	(.L_3 - .L_2)
	.align		4
.L_2:
        /*0004*/ 	.word	index@(_Z18calculate_distancePiS_)
        /*0008*/ 	.word	0x0000001c


	//----- nvinfo : EIATTR_FRAME_SIZE
	.align		4
.L_3:
        /*000c*/ 	.byte	0x04, 0x11
        /*000e*/ 	.short	(.L_5 - .L_4)
	.align		4
.L_4:
        /*0010*/ 	.word	index@($__internal_0_$__cuda_sm20_sqrt_rn_f32_slowpath)
        /*0014*/ 	.word	0x00000010


	//----- nvinfo : EIATTR_FRAME_SIZE
	.align		4
.L_5:
        /*0018*/ 	.byte	0x04, 0x11
        /*001a*/ 	.short	(.L_7 - .L_6)
	.align		4
.L_6:
        /*001c*/ 	.word	index@(_Z18calculate_distancePiS_)
        /*0020*/ 	.word	0x00000010


	//----- nvinfo : EIATTR_MIN_STACK_SIZE
	.align		4
.L_7:
        /*0024*/ 	.byte	0x04, 0x12
        /*0026*/ 	.short	(.L_9 - .L_8)
	.align		4
.L_8:
        /*0028*/ 	.word	index@(_Z18calculate_distancePiS_)
        /*002c*/ 	.word	0x00000010
.L_9:


//--------------------- .nv.compat                --------------------------
	.section	.nv.compat,"",@"SHT_CUDA_COMPAT_INFO"
	.align	4
        /*0000*/ 	.byte	0x02, 0x09, 0x00, 0x00, 0x02, 0x02, 0x01, 0x00, 0x02, 0x05, 0x05, 0x00, 0x03, 0x07, 0x01, 0x01
        /*0010*/ 	.byte	0x02, 0x03, 0x00, 0x00, 0x02, 0x06, 0x01, 0x00, 0x04, 0x0b, 0x08, 0x00, 0x01, 0x00, 0x00, 0x00
        /*0020*/ 	.byte	0x00, 0x00, 0x00, 0x00


//--------------------- .nv.info._Z18calculate_distancePiS_ --------------------------
	.section	.nv.info._Z18calculate_distancePiS_,"",@"SHT_CUDA_INFO"
	.sectionflags	@""
	.align	4


	//----- nvinfo : EIATTR_CUDA_API_VERSION
	.align		4
        /*0000*/ 	.byte	0x04, 0x37
        /*0002*/ 	.short	(.L_11 - .L_10)
.L_10:
        /*0004*/ 	.word	0x00000082


	//----- nvinfo : EIATTR_KPARAM_INFO
	.align		4
.L_11:
        /*0008*/ 	.byte	0x04, 0x17
        /*000a*/ 	.short	(.L_13 - .L_12)
.L_12:
        /*000c*/ 	.word	0x00000000
        /*0010*/ 	.short	0x0001
        /*0012*/ 	.short	0x0008
        /*0014*/ 	.byte	0x00, 0xf5, 0x21, 0x00


	//----- nvinfo : EIATTR_KPARAM_INFO
	.align		4
.L_13:
        /*0018*/ 	.byte	0x04, 0x17
        /*001a*/ 	.short	(.L_15 - .L_14)
.L_14:
        /*001c*/ 	.word	0x00000000
        /*0020*/ 	.short	0x0000
        /*0022*/ 	.short	0x0000
        /*0024*/ 	.byte	0x00, 0xf5, 0x21, 0x00


	//----- nvinfo : EIATTR_SPARSE_MMA_MASK
	.align		4
.L_15:
        /*0028*/ 	.byte	0x03, 0x50
        /*002a*/ 	.short	0x0000


	//----- nvinfo : EIATTR_MAXREG_COUNT
	.align		4
        /*002c*/ 	.byte	0x03, 0x1b
        /*002e*/ 	.short	0x00ff


	//----- nvinfo : EIATTR_EXTERNS
	.align		4
        /*0030*/ 	.byte	0x04, 0x0f
        /*0032*/ 	.short	(.L_17 - .L_16)


	//   ....[0]....
	.align		4
.L_16:
        /*0034*/ 	.word	index@(vprintf)


	//----- nvinfo : EIATTR_MERCURY_ISA_VERSION
	.align		4
.L_17:
        /*0038*/ 	.byte	0x03, 0x5f
        /*003a*/ 	.short	0x0101


	//----- nvinfo : EIATTR_VRC_CTA_INIT_COUNT
	.align		4
        /*003c*/ 	.byte	0x02, 0x4a
	.zero		1
	.zero		1


	//----- nvinfo : EIATTR_SYSCALL_OFFSETS
	.align		4
        /*0040*/ 	.byte	0x04, 0x46
        /*0042*/ 	.short	(.L_19 - .L_18)


	//   ....[0]....
.L_18:
        /*0044*/ 	.word	0x00000300


	//   ....[1]....
        /*0048*/ 	.word	0x000004f0


	//----- nvinfo : EIATTR_EXIT_INSTR_OFFSETS
	.align		4
.L_19:
        /*004c*/ 	.byte	0x04, 0x1c
        /*004e*/ 	.short	(.L_21 - .L_20)


	//   ....[0]....
.L_20:
        /*0050*/ 	.word	0x000001b0


	//   ....[1]....
        /*0054*/ 	.word	0x00000500


	//----- nvinfo : EIATTR_CRS_STACK_SIZE
	.align		4
.L_21:
        /*0058*/ 	.byte	0x04, 0x1e
        /*005a*/ 	.short	(.L_23 - .L_22)
.L_22:
        /*005c*/ 	.word	0x00000000


	//----- nvinfo : EIATTR_CBANK_PARAM_SIZE
	.align		4
.L_23:
        /*0060*/ 	.byte	0x03, 0x19
        /*0062*/ 	.short	0x0010


	//----- nvinfo : EIATTR_PARAM_CBANK
	.align		4
        /*0064*/ 	.byte	0x04, 0x0a
        /*0066*/ 	.short	(.L_25 - .L_24)
	.align		4
.L_24:
        /*0068*/ 	.word	index@(.nv.constant0._Z18calculate_distancePiS_)
        /*006c*/ 	.short	0x0380
        /*006e*/ 	.short	0x0010


	//----- nvinfo : EIATTR_SW_WAR
	.align		4
.L_25:
        /*0070*/ 	.byte	0x04, 0x36
        /*0072*/ 	.short	(.L_27 - .L_26)
.L_26:
        /*0074*/ 	.word	0x00000008
.L_27:


//--------------------- .nv.callgraph             --------------------------
	.section	.nv.callgraph,"",@"SHT_CUDA_CALLGRAPH"
	.align	4
	.sectionentsize	8
	.align		4
        /*0000*/ 	.word	0x00000000
	.align		4
        /*0004*/ 	.word	0xffffffff
	.align		4
        /*0008*/ 	.word	index@(_Z18calculate_distancePiS_)
	.align		4
        /*000c*/ 	.word	index@(vprintf)
	.align		4
        /*0010*/ 	.word	0x00000000
	.align		4
        /*0014*/ 	.word	0xfffffffe
	.align		4
        /*0018*/ 	.word	0x00000000
	.align		4
        /*001c*/ 	.word	0xfffffffd
	.align		4
        /*0020*/ 	.word	0x00000000
	.align		4
        /*0024*/ 	.word	0xfffffffc


//--------------------- .nv.constant4             --------------------------
	.section	.nv.constant4,"a",@progbits
	.align	8
	.align		8
.nv.constant4:
        /*0000*/ 	.dword	vprintf
	.align		8
        /*0008*/ 	.dword	$str
	.align		8
        /*0010*/ 	.dword	$str$1


//--------------------- .text._Z18calculate_distancePiS_ --------------------------
	.section	.text._Z18calculate_distancePiS_,"ax",@progbits
	.align	128
        .global         _Z18calculate_distancePiS_
        .type           _Z18calculate_distancePiS_,@function
        .size           _Z18calculate_distancePiS_,(.L_x_7 - _Z18calculate_distancePiS_)
        .other          _Z18calculate_distancePiS_,@"STO_CUDA_ENTRY STV_DEFAULT"
_Z18calculate_distancePiS_:
.text._Z18calculate_distancePiS_:
[----:B------:R-:W0:Y:S01]  /*0000*/  LDC R1, c[0x0][0x37c] ;  /* 0x0000df00ff017b82 */ /* 0x000e220000000800 */
[----:B------:R-:W1:Y:S01]  /*0010*/  S2R R4, SR_TID.X ;  /* 0x0000000000047919 */ /* 0x000e620000002100 */
[----:B------:R-:W2:Y:S01]  /*0020*/  LDCU UR4, c[0x0][0x2f8] ;  /* 0x00005f00ff0477ac */ /* 0x000ea20008000800 */
[----:B0-----:R-:W-:Y:S01]  /*0030*/  IADD3 R1, PT, PT, R1, -0x10, RZ ;  /* 0xfffffff001017810 */ /* 0x001fe20007ffe0ff */
[----:B------:R-:W0:Y:S01]  /*0040*/  S2R R5, SR_CTAID.X ;  /* 0x0000000000057919 */ /* 0x000e220000002500 */
[----:B------:R-:W3:Y:S01]  /*0050*/  LDCU UR5, c[0x0][0x2fc] ;  /* 0x00005f80ff0577ac */ /* 0x000ee20008000800 */
[----:B-1----:R-:W-:-:S05]  /*0060*/  LOP3.LUT R0, R4, 0xffff, RZ, 0xc0, !PT ;  /* 0x0000ffff04007812 */ /* 0x002fca00078ec0ff */
[----:B------:R-:W-:-:S05]  /*0070*/  IMAD R0, R0, 0x3334, RZ ;  /* 0x0000333400007824 */ /* 0x000fca00078e02ff */
[----:B------:R-:W-:-:S04]  /*0080*/  SHF.R.U32.HI R0, RZ, 0x10, R0 ;  /* 0x00000010ff007819 */ /* 0x000fc80000011600 */
[----:B------:R-:W-:-:S05]  /*0090*/  PRMT R0, R0, 0x9910, RZ ;  /* 0x0000991000007816 */ /* 0x000fca00000000ff */
[----:B------:R-:W-:-:S04]  /*00a0*/  IMAD R0, R0, 0x5, RZ ;  /* 0x0000000500007824 */ /* 0x000fc800078e02ff */
[----:B------:R-:W-:-:S05]  /*00b0*/  IMAD.MOV R0, RZ, RZ, -R0 ;  /* 0x000000ffff007224 */ /* 0x000fca00078e0a00 */
[----:B------:R-:W-:-:S04]  /*00c0*/  PRMT R0, R0, 0x7710, RZ ;  /* 0x0000771000007816 */ /* 0x000fc800000000ff */
[----:B------:R-:W-:-:S04]  /*00d0*/  IADD3 R0, PT, PT, R0, R4, RZ ;  /* 0x0000000400007210 */ /* 0x000fc80007ffe0ff */
[----:B------:R-:W-:-:S05]  /*00e0*/  LOP3.LUT R0, R0, 0xffff, RZ, 0xc0, !PT ;  /* 0x0000ffff00007812 */ /* 0x000fca00078ec0ff */
[C---:B0-----:R-:W-:Y:S02]  /*00f0*/  IMAD R3, R5.reuse, 0x1e, R0 ;  /* 0x0000001e05037824 */ /* 0x041fe400078e0200 */
[----:B------:R-:W-:Y:S02]  /*0100*/  IMAD R0, R5, 0x1e, R4 ;  /* 0x0000001e05007824 */ /* 0x000fe400078e0204 */
[----:B------:R-:W-:-:S05]  /*0110*/  IMAD.HI.U32 R2, R3, -0x33333333, RZ ;  /* 0xcccccccd03027827 */ /* 0x000fca00078e00ff */
[----:B------:R-:W-:Y:S01]  /*0120*/  SHF.R.U32.HI R4, RZ, 0x2, R2 ;  /* 0x00000002ff047819 */ /* 0x000fe20000011602 */
[----:B------:R-:W-:-:S04]  /*0130*/  IMAD.HI.U32 R2, R0, -0x33333333, RZ ;  /* 0xcccccccd00027827 */ /* 0x000fc800078e00ff */
[----:B------:R-:W-:Y:S01]  /*0140*/  IMAD R15, R4, -0x5, R3 ;  /* 0xfffffffb040f7824 */ /* 0x000fe200078e0203 */
[----:B------:R-:W-:-:S05]  /*0150*/  SHF.R.U32.HI R3, RZ, 0x2, R2 ;  /* 0x00000002ff037819 */ /* 0x000fca0000011602 */
[----:B------:R-:W-:-:S05]  /*0160*/  IMAD.IADD R2, R3, 0x1, R15 ;  /* 0x0000000103027824 */ /* 0x000fca00078e020f */
[----:B------:R-:W-:Y:S02]  /*0170*/  ISETP.GT.U32.AND P0, PT, R2, 0x3, PT ;  /* 0x000000030200780c */ /* 0x000fe40003f04070 */
[----:B--2---:R-:W-:Y:S02]  /*0180*/  IADD3 R2, P1, PT, R1, UR4, RZ ;  /* 0x0000000401027c10 */ /* 0x004fe4000ff3e0ff */
[----:B------:R-:W-:Y:S02]  /*0190*/  ISETP.GT.U32.OR P0, PT, R0, 0x18, P0 ;  /* 0x000000180000780c */ /* 0x000fe40000704470 */
[----:B---3--:R-:W-:-:S11]  /*01a0*/  IADD3.X R22, PT, PT, RZ, UR5, RZ, P1, !PT ;  /* 0x00000005ff167c10 */ /* 0x008fd60008ffe4ff */
[----:B------:R-:W-:Y:S05]  /*01b0*/  @P0 EXIT ;  /* 0x000000000000094d */ /* 0x000fea0003800000 */
[----:B------:R-:W0:Y:S01]  /*01c0*/  LDC.64 R8, c[0x0][0x380] ;  /* 0x0000e000ff087b82 */ /* 0x000e220000000a00 */
[----:B------:R-:W1:Y:S07]  /*01d0*/  LDCU.64 UR4, c[0x0][0x358] ;  /* 0x00006b00ff0477ac */ /* 0x000e6e0008000a00 */
[----:B------:R-:W2:Y:S01]  /*01e0*/  LDC.64 R10, c[0x0][0x388] ;  /* 0x0000e200ff0a7b82 */ /* 0x000ea20000000a00 */
[----:B0-----:R-:W-:-:S05]  /*01f0*/  IMAD.WIDE.U32 R8, R3, 0x4, R8 ;  /* 0x0000000403087825 */ /* 0x001fca00078e0008 */
[----:B-1----:R-:W3:Y:S01]  /*0200*/  LDG.E R16, desc[UR4][R8.64] ;  /* 0x0000000408107981 */ /* 0x002ee2000c1e1900 */
[----:B------:R-:W-:-:S04]  /*0210*/  IMAD.WIDE R12, R15, 0x4, R8 ;  /* 0x000000040f0c7825 */ /* 0x000fc800078e0208 */
[----:B--2---:R-:W-:Y:S01]  /*0220*/  IMAD.WIDE.U32 R10, R3, 0x4, R10 ;  /* 0x00000004030a7825 */ /* 0x004fe200078e000a */
[----:B------:R-:W3:Y:S04]  /*0230*/  LDG.E R18, desc[UR4][R12.64+0x4] ;  /* 0x000004040c127981 */ /* 0x000ee8000c1e1900 */
[----:B------:R-:W3:Y:S01]  /*0240*/  LDG.E R17, desc[UR4][R10.64] ;  /* 0x000000040a117981 */ /* 0x000ee2000c1e1900 */
[----:B------:R-:W-:-:S05]  /*0250*/  IMAD.WIDE R14, R15, 0x4, R10 ;  /* 0x000000040f0e7825 */ /* 0x000fca00078e020a */
[----:B------:R-:W3:Y:S01]  /*0260*/  LDG.E R19, desc[UR4][R14.64+0x4] ;  /* 0x000004040e137981 */ /* 0x000ee2000c1e1900 */
[----:B------:R-:W-:Y:S01]  /*0270*/  MOV R0, 0x0 ;  /* 0x0000000000007802 */ /* 0x000fe20000000f00 */
[----:B------:R-:W0:Y:S03]  /*0280*/  LDCU.64 UR4, c[0x4][0x8] ;  /* 0x01000100ff0477ac */ /* 0x000e260008000a00 */
[----:B------:R1:W2:Y:S01]  /*0290*/  LDC.64 R24, c[0x4][R0] ;  /* 0x0100000000187b82 */ /* 0x0002a20000000a00 */
[----:B------:R-:W-:Y:S01]  /*02a0*/  IMAD.MOV.U32 R6, RZ, RZ, R2 ;  /* 0x000000ffff067224 */ /* 0x000fe200078e0002 */
[----:B------:R-:W-:Y:S01]  /*02b0*/  MOV R7, R22 ;  /* 0x0000001600077202 */ /* 0x000fe20000000f00 */
[----:B0-----:R-:W-:Y:S01]  /*02c0*/  IMAD.U32 R4, RZ, RZ, UR4 ;  /* 0x00000004ff047e24 */ /* 0x001fe2000f8e00ff */
[----:B------:R-:W-:Y:S01]  /*02d0*/  MOV R5, UR5 ;  /* 0x0000000500057c02 */ /* 0x000fe20008000f00 */
[----:B--23--:R1:W-:Y:S06]  /*02e0*/  STL.128 [R1], R16 ;  /* 0x0000001001007387 */ /* 0x00c3ec0000100c00 */
[----:B------:R-:W-:-:S07]  /*02f0*/  LEPC R20, `(.L_x_0) ;  /* 0x000000001014794e */ /* 0x000fce0000000000 */
[----:B-1----:R-:W-:Y:S05]  /*0300*/  CALL.ABS.NOINC R24 ;  /* 0x0000000018007343 */ /* 0x002fea0003c00000 */
.L_x_0:
[----:B------:R-:W-:Y:S01]  /*0310*/  IMAD.IADD R17, R19, 0x1, -R17 ;  /* 0x0000000113117824 */ /* 0x000fe200078e0a11 */
[----:B------:R-:W-:Y:S01]  /*0320*/  IADD3 R16, PT, PT, -R16, R18, RZ ;  /* 0x0000001210107210 */ /* 0x000fe20007ffe1ff */
[----:B------:R-:W-:Y:S02]  /*0330*/  BSSY.RECONVERGENT B0, `(.L_x_1) ;  /* 0x0000011000007945 */ /* 0x000fe40003800200 */
[----:B------:R-:W-:Y:S01]  /*0340*/  IMAD R17, R17, R17, RZ ;  /* 0x0000001111117224 */ /* 0x000fe200078e02ff */
[----:B------:R-:W-:-:S04]  /*0350*/  I2FP.F32.S32 R16, R16 ;  /* 0x0000001000107245 */ /* 0x000fc80000201400 */
[----:B------:R-:W-:-:S05]  /*0360*/  I2FP.F32.U32 R17, R17 ;  /* 0x0000001100117245 */ /* 0x000fca0000201000 */
[----:B------:R-:W-:-:S04]  /*0370*/  FFMA R0, R16, R16, R17 ;  /* 0x0000001010007223 */ /* 0x000fc80000000011 */
[----:B------:R-:W-:Y:S01]  /*0380*/  VIADD R4, R0, 0xf3000000 ;  /* 0xf300000000047836 */ /* 0x000fe20000000000 */
[----:B------:R0:W1:Y:S04]  /*0390*/  MUFU.RSQ R3, R0 ;  /* 0x0000000000037308 */ /* 0x0000680000001400 */
[----:B------:R-:W-:-:S13]  /*03a0*/  ISETP.GT.U32.AND P0, PT, R4, 0x727fffff, PT ;  /* 0x727fffff0400780c */ /* 0x000fda0003f04070 */
[----:B01----:R-:W-:Y:S05]  /*03b0*/  @!P0 BRA `(.L_x_2) ;  /* 0x0000000000108947 */ /* 0x003fea0003800000 */
[----:B------:R-:W-:-:S07]  /*03c0*/  MOV R8, 0x3e0 ;  /* 0x000003e000087802 */ /* 0x000fce0000000f00 */
[----:B------:R-:W-:Y:S05]  /*03d0*/  CALL.REL.NOINC `($__internal_0_$__cuda_sm20_sqrt_rn_f32_slowpath) ;  /* 0x00000000004c7944 */ /* 0x000fea0003c00000 */
[----:B------:R-:W-:Y:S01]  /*03e0*/  MOV R0, R3 ;  /* 0x0000000300007202 */ /* 0x000fe20000000f00 */
[----:B------:R-:W-:Y:S06]  /*03f0*/  BRA `(.L_x_3) ;  /* 0x0000000000107947 */ /* 0x000fec0003800000 */
.L_x_2:
[----:B------:R-:W-:Y:S01]  /*0400*/  FMUL.FTZ R5, R0, R3 ;  /* 0x0000000300057220 */ /* 0x000fe20000410000 */
[----:B------:R-:W-:-:S03]  /*0410*/  FMUL.FTZ R3, R3, 0.5 ;  /* 0x3f00000003037820 */ /* 0x000fc60000410000 */
[----:B------:R-:W-:-:S04]  /*0420*/  FFMA R0, -R5, R5, R0 ;  /* 0x0000000505007223 */ /* 0x000fc80000000100 */
[----:B------:R-:W-:-:S07]  /*0430*/  FFMA R0, R0, R3, R5 ;  /* 0x0000000300007223 */ /* 0x000fce0000000005 */
.L_x_3:
[----:B------:R-:W-:Y:S05]  /*0440*/  BSYNC.RECONVERGENT B0 ;  /* 0x0000000000007941 */ /* 0x000fea0003800200 */
.L_x_1:
[----:B------:R-:W0:Y:S01]  /*0450*/  F2F.F64.F32 R8, R0 ;  /* 0x0000000000087310 */ /* 0x000e220000201800 */
[----:B------:R-:W-:Y:S01]  /*0460*/  MOV R3, 0x0 ;  /* 0x0000000000037802 */ /* 0x000fe20000000f00 */
[----:B------:R-:W1:Y:S01]  /*0470*/  LDCU.64 UR4, c[0x4][0x10] ;  /* 0x01000200ff0477ac */ /* 0x000e620008000a00 */
[----:B------:R-:W-:Y:S01]  /*0480*/  MOV R6, R2 ;  /* 0x0000000200067202 */ /* 0x000fe20000000f00 */
[----:B------:R-:W-:Y:S01]  /*0490*/  IMAD.MOV.U32 R7, RZ, RZ, R22 ;  /* 0x000000ffff077224 */ /* 0x000fe200078e0016 */
[----:B------:R2:W3:Y:S01]  /*04a0*/  LDC.64 R10, c[0x4][R3] ;  /* 0x01000000030a7b82 */ /* 0x0004e20000000a00 */
[----:B0-----:R2:W-:Y:S01]  /*04b0*/  STL.64 [R1], R8 ;  /* 0x0000000801007387 */ /* 0x0015e20000100a00 */
[----:B-1----:R-:W-:Y:S01]  /*04c0*/  IMAD.U32 R4, RZ, RZ, UR4 ;  /* 0x00000004ff047e24 */ /* 0x002fe2000f8e00ff */
[----:B------:R-:W-:-:S07]  /*04d0*/  MOV R5, UR5 ;  /* 0x0000000500057c02 */ /* 0x000fce0008000f00 */
[----:B------:R-:W-:-:S07]  /*04e0*/  LEPC R20, `(.L_x_4) ;  /* 0x000000001014794e */ /* 0x000fce0000000000 */
[----:B--23--:R-:W-:Y:S05]  /*04f0*/  CALL.ABS.NOINC R10 ;  /* 0x000000000a007343 */ /* 0x00cfea0003c00000 */
.L_x_4:
[----:B------:R-:W-:Y:S05]  /*0500*/  EXIT ;  /* 0x000000000000794d */ /* 0x000fea0003800000 */
        .weak           $__internal_0_$__cuda_sm20_sqrt_rn_f32_slowpath
        .type           $__internal_0_$__cuda_sm20_sqrt_rn_f32_slowpath,@function
        .size           $__internal_0_$__cuda_sm20_sqrt_rn_f32_slowpath,(.L_x_7 - $__internal_0_$__cuda_sm20_sqrt_rn_f32_slowpath)
$__internal_0_$__cuda_sm20_sqrt_rn_f32_slowpath:
[----:B------:R-:W-:-:S13]  /*0510*/  LOP3.LUT P0, RZ, R0, 0x7fffffff, RZ, 0xc0, !PT ;  /* 0x7fffffff00ff7812 */ /* 0x000fda000780c0ff */
[----:B------:R-:W-:Y:S01]  /*0520*/  @!P0 MOV R3, R0 ;  /* 0x0000000000038202 */ /* 0x000fe20000000f00 */
[----:B------:R-:W-:Y:S06]  /*0530*/  @!P0 BRA `(.L_x_5) ;  /* 0x0000000000408947 */ /* 0x000fec0003800000 */
[----:B------:R-:W-:-:S13]  /*0540*/  FSETP.GEU.FTZ.AND P0, PT, R0, RZ, PT ;  /* 0x000000ff0000720b */ /* 0x000fda0003f1e000 */
[----:B------:R-:W-:Y:S01]  /*0550*/  @!P0 MOV R3, 0x7fffffff ;  /* 0x7fffffff00038802 */ /* 0x000fe20000000f00 */
[----:B------:R-:W-:Y:S06]  /*0560*/  @!P0 BRA `(.L_x_5) ;  /* 0x0000000000348947 */ /* 0x000fec0003800000 */
[----:B------:R-:W-:-:S13]  /*0570*/  FSETP.GTU.FTZ.AND P0, PT, |R0|, +INF , PT ;  /* 0x7f8000000000780b */ /* 0x000fda0003f1c200 */
[----:B------:R-:W-:Y:S01]  /*0580*/  @P0 FADD.FTZ R3, R0, 1 ;  /* 0x3f80000000030421 */ /* 0x000fe20000010000 */
[----:B------:R-:W-:Y:S06]  /*0590*/  @P0 BRA `(.L_x_5) ;  /* 0x0000000000280947 */ /* 0x000fec0003800000 */
[----:B------:R-:W-:-:S13]  /*05a0*/  FSETP.NEU.FTZ.AND P0, PT, |R0|, +INF , PT ;  /* 0x7f8000000000780b */ /* 0x000fda0003f1d200 */
[----:B------:R-:W-:-:S04]  /*05b0*/  @P0 FFMA R4, R0, 1.84467440737095516160e+19, RZ ;  /* 0x5f80000000040823 */ /* 0x000fc800000000ff */
[----:B------:R-:W0:Y:S02]  /*05c0*/  @P0 MUFU.RSQ R3, R4 ;  /* 0x0000000400030308 */ /* 0x000e240000001400 */
[----:B0-----:R-:W-:Y:S01]  /*05d0*/  @P0 FMUL.FTZ R5, R4, R3 ;  /* 0x0000000304050220 */ /* 0x001fe20000410000 */
[----:B------:R-:W-:Y:S01]  /*05e0*/  @P0 FMUL.FTZ R7, R3, 0.5 ;  /* 0x3f00000003070820 */ /* 0x000fe20000410000 */
[----:B------:R-:W-:Y:S02]  /*05f0*/  @!P0 IMAD.MOV.U32 R3, RZ, RZ, R0 ;  /* 0x000000ffff038224 */ /* 0x000fe400078e0000 */
[----:B------:R-:W-:-:S04]  /*0600*/  @P0 FADD.FTZ R6, -R5, -RZ ;  /* 0x800000ff05060221 */ /* 0x000fc80000010100 */
[----:B------:R-:W-:-:S04]  /*0610*/  @P0 FFMA R6, R5, R6, R4 ;  /* 0x0000000605060223 */ /* 0x000fc80000000004 */
[----:B------:R-:W-:-:S04]  /*0620*/  @P0 FFMA R6, R6, R7, R5 ;  /* 0x0000000706060223 */ /* 0x000fc80000000005 */
[----:B------:R-:W-:-:S07]  /*0630*/  @P0 FMUL.FTZ R3, R6, 2.3283064365386962891e-10 ;  /* 0x2f80000006030820 */ /* 0x000fce0000410000 */
.L_x_5:
[----:B------:R-:W-:Y:S01]  /*0640*/  HFMA2 R5, -RZ, RZ, 0, 0 ;  /* 0x00000000ff057431 */ /* 0x000fe200000001ff */
[----:B------:R-:W-:-:S04]  /*0650*/  MOV R4, R8 ;  /* 0x0000000800047202 */ /* 0x000fc80000000f00 */
[----:B------:R-:W-:Y:S05]  /*0660*/  RET.REL.NODEC R4 `(_Z18calculate_distancePiS_) ;  /* 0xfffffff804647950 */ /* 0x000fea0003c3ffff */
.L_x_6:
[----:B------:R-:W-:-:S00]  /*0670*/  BRA `(.L_x_6) ;  /* 0xfffffffc00fc7947 */ /* 0x000fc0000383ffff */
[----:B------:R-:W-:-:S00]  /*0680*/  NOP ;  /* 0x0000000000007918 */ /* 0x000fc00000000000 */
[----:B------:R-:W-:-:S00]  /*0690*/  NOP ;  /* 0x0000000000007918 */ /* 0x000fc00000000000 */
[----:B------:R-:W-:-:S00]  /*06a0*/  NOP ;  /* 0x0000000000007918 */ /* 0x000fc00000000000 */
[----:B------:R-:W-:-:S00]  /*06b0*/  NOP ;  /* 0x0000000000007918 */ /* 0x000fc00000000000 */
[----:B------:R-:W-:-:S00]  /*06c0*/  NOP ;  /* 0x0000000000007918 */ /* 0x000fc00000000000 */
[----:B------:R-:W-:-:S00]  /*06d0*/  NOP ;  /* 0x0000000000007918 */ /* 0x000fc00000000000 */
[----:B------:R-:W-:-:S00]  /*06e0*/  NOP ;  /* 0x0000000000007918 */ /* 0x000fc00000000000 */
[----:B------:R-:W-:-:S00]  /*06f0*/  NOP ;  /* 0x0000000000007918 */ /* 0x000fc00000000000 */
.L_x_7:


//--------------------- .nv.global.init           --------------------------
	.section	.nv.global.init,"aw",@progbits
.nv.global.init:
	.type		$str$1,@object
	.size		$str$1,($str - $str$1)
$str$1:
        /*0000*/ 	.byte	0x0a, 0x64, 0x69, 0x73, 0x74, 0x61, 0x6e, 0x63, 0x65, 0x20, 0x3d, 0x20, 0x25, 0x66, 0x00
	.type		$str,@object
	.size		$str,(.L_0 - $str)
$str:
        /*000f*/ 	.byte	0x0a, 0x78, 0x31, 0x20, 0x3d, 0x20, 0x25, 0x64, 0x2c, 0x20, 0x79, 0x31, 0x20, 0x3d, 0x20, 0x25
        /*001f*/ 	.byte	0x64, 0x2c, 0x20, 0x78, 0x32, 0x20, 0x3d, 0x20, 0x25, 0x64, 0x2c, 0x20, 0x79, 0x32, 0x20, 0x3d
        /*002f*/ 	.byte	0x20, 0x25, 0x64, 0x00
.L_0:


//--------------------- .nv.shared.reserved.0     --------------------------
	.section	.nv.shared.reserved.0,"aw",@nobits
	.weak		__nv_reservedSMEM_offset_0_alias
	.size		__nv_reservedSMEM_offset_0_alias, 0, 64
	.other		__nv_reservedSMEM_offset_0_alias,@"STO_CUDA_RESERVED_SHARED STV_DEFAULT"
__nv_reservedSMEM_offset_0_alias:
	.zero		0
	.zero		64


//--------------------- .nv.constant0._Z18calculate_distancePiS_ --------------------------
	.section	.nv.constant0._Z18calculate_distancePiS_,"a",@progbits
	.sectionflags	@""
	.align	4
.nv.constant0._Z18calculate_distancePiS_:
	.zero		912


//--------------------- SYMBOLS --------------------------

	.type		.nv.reservedSmem.offset0,@object
	.size		.nv.reservedSmem.offset0,0x4
	.type		vprintf,@function
